	.headerflags	@"EF_CUDA_TEXMODE_UNIFIED EF_CUDA_64BIT_ADDRESS EF_CUDA_ACCELERATORS EF_CUDA_SM90 EF_CUDA_VIRTUAL_SM(EF_CUDA_SM90)"
	.elftype	@"ET_EXEC"


//--------------------- .nv.info                  --------------------------
	.section	.nv.info,"",@"SHT_CUDA_INFO"
	.align	4


	//----- nvinfo : EIATTR_REGCOUNT
	.align		4
        /*0000*/ 	.byte	0x04, 0x2f
        /*0002*/ 	.short	(.L_1 - .L_0)
	.align		4
.L_0:
        /*0004*/ 	.word	index@(triton_poi_fused__to_copy_add_arange_clamp_mul_sub_31)
        /*0008*/ 	.word	0x0000000a


	//----- nvinfo : EIATTR_MIN_STACK_SIZE
	.align		4
.L_1:
        /*000c*/ 	.byte	0x04, 0x12
        /*000e*/ 	.short	(.L_3 - .L_2)
	.align		4
.L_2:
        /*0010*/ 	.word	index@(triton_poi_fused__to_copy_add_arange_clamp_mul_sub_31)
        /*0014*/ 	.word	0x00000000


	//----- nvinfo : EIATTR_FRAME_SIZE
	.align		4
.L_3:
        /*0018*/ 	.byte	0x04, 0x11
        /*001a*/ 	.short	(.L_5 - .L_4)
	.align		4
.L_4:
        /*001c*/ 	.word	index@(triton_poi_fused__to_copy_add_arange_clamp_mul_sub_31)
        /*0020*/ 	.word	0x00000000


	//----- nvinfo : EIATTR_MIN_STACK_SIZE
	.align		4
.L_5:
        /*0024*/ 	.byte	0x04, 0x12
        /*0026*/ 	.short	(.L_7 - .L_6)
	.align		4
.L_6:
        /*0028*/ 	.word	index@(triton_poi_fused__to_copy_add_arange_clamp_mul_sub_31)
        /*002c*/ 	.word	0x00000000
.L_7:


//--------------------- .nv.info.triton_poi_fused__to_copy_add_arange_clamp_mul_sub_31 --------------------------
	.section	.nv.info.triton_poi_fused__to_copy_add_arange_clamp_mul_sub_31,"",@"SHT_CUDA_INFO"
	.sectionflags	@""
	.align	4


	//----- nvinfo : EIATTR_CUDA_API_VERSION
	.align		4
        /*0000*/ 	.byte	0x04, 0x37
        /*0002*/ 	.short	(.L_9 - .L_8)
.L_8:
        /*0004*/ 	.word	0x0000007c


	//----- nvinfo : EIATTR_KPARAM_INFO
	.align		4
.L_9:
        /*0008*/ 	.byte	0x04, 0x17
        /*000a*/ 	.short	(.L_11 - .L_10)
.L_10:
        /*000c*/ 	.word	0x00000000
        /*0010*/ 	.short	0x0001
        /*0012*/ 	.short	0x0008
        /*0014*/ 	.byte	0x00, 0xf0, 0x11, 0x00


	//----- nvinfo : EIATTR_KPARAM_INFO
	.align		4
.L_11:
        /*0018*/ 	.byte	0x04, 0x17
        /*001a*/ 	.short	(.L_13 - .L_12)
.L_12:
        /*001c*/ 	.word	0x00000000
        /*0020*/ 	.short	0x0000
        /*0022*/ 	.short	0x0000
        /*0024*/ 	.byte	0x00, 0xf4, 0x21, 0x00


	//----- nvinfo : EIATTR_SPARSE_MMA_MASK
	.align		4
.L_13:
        /*0028*/ 	.byte	0x03, 0x50
        /*002a*/ 	.short	0x0000


	//----- nvinfo : EIATTR_MAXREG_COUNT
	.align		4
        /*002c*/ 	.byte	0x03, 0x1b
        /*002e*/ 	.short	0x00ff


	//----- nvinfo : EIATTR_EXIT_INSTR_OFFSETS
	.align		4
        /*0030*/ 	.byte	0x04, 0x1c
        /*0032*/ 	.short	(.L_15 - .L_14)


	//   ....[0]....
.L_14:
        /*0034*/ 	.word	0x00000100


	//   ....[1]....
        /*0038*/ 	.word	0x00000130


	//----- nvinfo : EIATTR_REQNTID
	.align		4
.L_15:
        /*003c*/ 	.byte	0x04, 0x10
        /*003e*/ 	.short	(.L_17 - .L_16)
.L_16:
        /*0040*/ 	.word	0x00000020
        /*0044*/ 	.word	0x00000001
        /*0048*/ 	.word	0x00000001


	//----- nvinfo : EIATTR_CBANK_PARAM_SIZE
	.align		4
.L_17:
        /*004c*/ 	.byte	0x03, 0x19
        /*004e*/ 	.short	0x000c


	//----- nvinfo : EIATTR_PARAM_CBANK
	.align		4
        /*0050*/ 	.byte	0x04, 0x0a
        /*0052*/ 	.short	(.L_19 - .L_18)
	.align		4
.L_18:
        /*0054*/ 	.word	index@(.nv.constant0.triton_poi_fused__to_copy_add_arange_clamp_mul_sub_31)
        /*0058*/ 	.short	0x0210
        /*005a*/ 	.short	0x000c


	//----- nvinfo : EIATTR_SW_WAR
	.align		4
.L_19:
        /*005c*/ 	.byte	0x04, 0x36
        /*005e*/ 	.short	(.L_21 - .L_20)
.L_20:
        /*0060*/ 	.word	0x00000008
.L_21:


//--------------------- .nv.callgraph             --------------------------
	.section	.nv.callgraph,"",@"SHT_CUDA_CALLGRAPH"
	.align	4
	.sectionentsize	8
	.align		4
        /*0000*/ 	.word	0x00000000
	.align		4
        /*0004*/ 	.word	0xffffffff
	.align		4
        /*0008*/ 	.word	0x00000000
	.align		4
        /*000c*/ 	.word	0xfffffffe
	.align		4
        /*0010*/ 	.word	0x00000000
	.align		4
        /*0014*/ 	.word	0xfffffffd
	.align		4
        /*0018*/ 	.word	0x00000000
	.align		4
        /*001c*/ 	.word	0xfffffffc


//--------------------- .text.triton_poi_fused__to_copy_add_arange_clamp_mul_sub_31 --------------------------
	.section	.text.triton_poi_fused__to_copy_add_arange_clamp_mul_sub_31,"ax",@progbits
	.align	128
        .global         triton_poi_fused__to_copy_add_arange_clamp_mul_sub_31
        .type           triton_poi_fused__to_copy_add_arange_clamp_mul_sub_31,@function
        .size           triton_poi_fused__to_copy_add_arange_clamp_mul_sub_31,(.L_x_1 - triton_poi_fused__to_copy_add_arange_clamp_mul_sub_31)
        .other          triton_poi_fused__to_copy_add_arange_clamp_mul_sub_31,@"STO_CUDA_ENTRY STV_DEFAULT"
triton_poi_fused__to_copy_add_arange_clamp_mul_sub_31:
.text.triton_poi_fused__to_copy_add_arange_clamp_mul_sub_31:
[----:B------:R-:W0:Y:S02]  /*0000*/  LDC R1, c[0x0][0x28] ;  /* 0x00000a00ff017b82 */ /* 0x000e240000000800 */
[----:B------:R-:W1:Y:S01]  /*0010*/  S2R R0, SR_TID.X ;  /* 0x0000000000007919 */ /* 0x000e620000002100 */
[----:B------:R-:W-:Y:S01]  /*0020*/  HFMA2.MMA R3, -RZ, RZ, 1.75, 0 ;  /* 0x3f000000ff037435 */ /* 0x000fe200000001ff */
[----:B------:R-:W2:Y:S01]  /*0030*/  S2R R5, SR_CTAID.X ;  /* 0x0000000000057919 */ /* 0x000ea20000002500 */
[----:B-1----:R-:W-:-:S05]  /*0040*/  LOP3.LUT R0, R0, 0x1f, RZ, 0xc0, !PT ;  /* 0x0000001f00007812 */ /* 0x002fca00078ec0ff */
[----:B--2---:R-:W-:-:S05]  /*0050*/  IMAD R5, R5, 0x20, R0 ;  /* 0x0000002005057824 */ /* 0x004fca00078e0200 */
[----:B------:R-:W-:Y:S02]  /*0060*/  I2FP.F32.S32 R0, R5 ;  /* 0x0000000500007245 */ /* 0x000fe40000201400 */
[----:B------:R-:W-:-:S03]  /*0070*/  ISETP.GE.AND P0, PT, R5, 0x20, PT ;  /* 0x000000200500780c */ /* 0x000fc60003f06270 */
[----:B------:R-:W-:-:S04]  /*0080*/  FADD R0, R0, 0.5 ;  /* 0x3f00000000007421 */ /* 0x000fc80000000000 */
[----:B------:R-:W-:Y:S02]  /*0090*/  FFMA R0, R0, R3, -0.5 ;  /* 0xbf00000000007423 */ /* 0x000fe40000000003 */
[----:B------:R-:W1:Y:S03]  /*00a0*/  LDC.64 R2, c[0x0][0x210] ;  /* 0x00008400ff027b82 */ /* 0x000e660000000a00 */
[----:B------:R-:W-:-:S04]  /*00b0*/  FMNMX R0, RZ, R0, !PT ;  /* 0x00000000ff007209 */ /* 0x000fc80007800000 */
[----:B------:R-:W2:Y:S02]  /*00c0*/  F2I.TRUNC.NTZ R4, R0 ;  /* 0x0000000000047305 */ /* 0x000ea4000020f100 */
[----:B--2---:R-:W-:Y:S01]  /*00d0*/  I2FP.F32.S32 R7, R4 ;  /* 0x0000000400077245 */ /* 0x004fe20000201400 */
[----:B-1----:R-:W-:-:S04]  /*00e0*/  IMAD.WIDE R2, R5, 0x4, R2 ;  /* 0x0000000405027825 */ /* 0x002fc800078e0202 */
[----:B------:R-:W-:Y:S01]  /*00f0*/  FADD.SAT R7, R0, -R7 ;  /* 0x8000000700077221 */ /* 0x000fe20000002000 */
[----:B------:R-:W-:Y:S06]  /*0100*/  @P0 EXIT ;  /* 0x000000000000094d */ /* 0x000fec0003800000 */
[----:B------:R-:W-:Y:S02]  /*0110*/  ULDC.64 UR4, c[0x0][0x208] ;  /* 0x0000820000047ab9 */ /* 0x000fe40000000a00 */
[----:B------:R-:W-:Y:S01]  /*0120*/  STG.E desc[UR4][R2.64], R7 ;  /* 0x0000000702007986 */ /* 0x000fe2000c101904 */
[----:B------:R-:W-:Y:S05]  /*0130*/  EXIT ;  /* 0x000000000000794d */ /* 0x000fea0003800000 */
.L_x_0:
[----:B------:R-:W-:-:S00]  /*0140*/  BRA `(.L_x_0) ;  /* 0xfffffffc00fc7947 */ /* 0x000fc0000383ffff */
[----:B------:R-:W-:-:S00]  /*0150*/  NOP ;  /* 0x0000000000007918 */ /* 0x000fc00000000000 */
        /* <DEDUP_REMOVED lines=10> */
.L_x_1:


//--------------------- .nv.constant0.triton_poi_fused__to_copy_add_arange_clamp_mul_sub_31 --------------------------
	.section	.nv.constant0.triton_poi_fused__to_copy_add_arange_clamp_mul_sub_31,"a",@progbits
	.sectionflags	@""
	.align	4
.nv.constant0.triton_poi_fused__to_copy_add_arange_clamp_mul_sub_31:
	.zero		540
